//
// Generated by NVIDIA NVVM Compiler
//
// Compiler Build ID: CL-36424714
// Cuda compilation tools, release 13.0, V13.0.88
// Based on NVVM 20.0.0
//

.version 9.0
.target sm_100
.address_size 64

	// .globl	_Z11white_imagePb

.visible .entry _Z11white_imagePb(
	.param .u64 .ptr .align 1 _Z11white_imagePb_param_0
)
{
	.reg .b16 	%rs<2>;
	.reg .b32 	%r<11>;
	.reg .b64 	%rd<7>;

	ld.param.u64 	%rd1, [_Z11white_imagePb_param_0];
	cvta.to.global.u64 	%rd2, %rd1;
	mov.u32 	%r1, %ntid.x;
	mov.u32 	%r2, %nctaid.x;
	mul.lo.s32 	%r3, %r1, %r2;
	mov.u32 	%r4, %ctaid.x;
	mov.u32 	%r5, %tid.x;
	mad.lo.s32 	%r6, %r4, %r1, %r5;
	mov.u32 	%r7, %ctaid.y;
	mov.u32 	%r8, %ntid.y;
	mov.u32 	%r9, %tid.y;
	mad.lo.s32 	%r10, %r7, %r8, %r9;
	cvt.u64.u32 	%rd3, %r10;
	mul.wide.u32 	%rd4, %r6, %r3;
	add.s64 	%rd5, %rd4, %rd3;
	add.s64 	%rd6, %rd2, %rd5;
	mov.b16 	%rs1, 0;
	st.global.u8 	[%rd6], %rs1;
	ret;

}
	// .globl	_Z11black_imagePb
.visible .entry _Z11black_imagePb(
	.param .u64 .ptr .align 1 _Z11black_imagePb_param_0
)
{
	.reg .b16 	%rs<2>;
	.reg .b32 	%r<11>;
	.reg .b64 	%rd<7>;

	ld.param.u64 	%rd1, [_Z11black_imagePb_param_0];
	cvta.to.global.u64 	%rd2, %rd1;
	mov.u32 	%r1, %ntid.x;
	mov.u32 	%r2, %nctaid.x;
	mul.lo.s32 	%r3, %r1, %r2;
	mov.u32 	%r4, %ctaid.x;
	mov.u32 	%r5, %tid.x;
	mad.lo.s32 	%r6, %r4, %r1, %r5;
	mov.u32 	%r7, %ctaid.y;
	mov.u32 	%r8, %ntid.y;
	mov.u32 	%r9, %tid.y;
	mad.lo.s32 	%r10, %r7, %r8, %r9;
	cvt.u64.u32 	%rd3, %r10;
	mul.wide.u32 	%rd4, %r6, %r3;
	add.s64 	%rd5, %rd4, %rd3;
	add.s64 	%rd6, %rd2, %rd5;
	mov.b16 	%rs1, 1;
	st.global.u8 	[%rd6], %rs1;
	ret;

}
	// .globl	_Z12shrink_imagemPbS_
.visible .entry _Z12shrink_imagemPbS_(
	.param .u64 _Z12shrink_imagemPbS__param_0,
	.param .u64 .ptr .align 1 _Z12shrink_imagemPbS__param_1,
	.param .u64 .ptr .align 1 _Z12shrink_imagemPbS__param_2
)
{
	.reg .pred 	%p<10>;
	.reg .b16 	%rs<6>;
	.reg .b32 	%r<11>;
	.reg .b64 	%rd<17>;

	ld.param.u64 	%rd4, [_Z12shrink_imagemPbS__param_0];
	ld.param.u64 	%rd6, [_Z12shrink_imagemPbS__param_1];
	ld.param.u64 	%rd5, [_Z12shrink_imagemPbS__param_2];
	cvta.to.global.u64 	%rd7, %rd6;
	mov.u32 	%r1, %ntid.x;
	mov.u32 	%r2, %nctaid.x;
	mul.lo.s32 	%r3, %r1, %r2;
	mov.u32 	%r4, %ctaid.x;
	mov.u32 	%r5, %tid.x;
	mad.lo.s32 	%r6, %r4, %r1, %r5;
	cvt.u64.u32 	%rd8, %r6;
	mov.u32 	%r7, %ctaid.y;
	mov.u32 	%r8, %ntid.y;
	mov.u32 	%r9, %tid.y;
	mad.lo.s32 	%r10, %r7, %r8, %r9;
	cvt.u64.u32 	%rd9, %r10;
	mul.wide.u32 	%rd10, %r6, %r3;
	add.s64 	%rd1, %rd10, %rd9;
	mul.wide.u32 	%rd11, %r10, 2;
	mul.lo.s64 	%rd12, %rd4, %rd8;
	shl.b64 	%rd13, %rd12, 1;
	add.s64 	%rd14, %rd13, %rd11;
	add.s64 	%rd2, %rd7, %rd14;
	ld.global.u8 	%rs1, [%rd2];
	setp.ne.s16 	%p4, %rs1, 0;
	mov.pred 	%p9, -1;
	@%p4 bra 	$L__BB2_4;
	ld.global.u8 	%rs2, [%rd2+1];
	setp.ne.s16 	%p6, %rs2, 0;
	@%p6 bra 	$L__BB2_4;
	add.s64 	%rd3, %rd2, %rd4;
	ld.global.u8 	%rs3, [%rd3];
	setp.ne.s16 	%p8, %rs3, 0;
	@%p8 bra 	$L__BB2_4;
	ld.global.u8 	%rs4, [%rd3+1];
	setp.ne.s16 	%p9, %rs4, 0;
$L__BB2_4:
	cvta.to.global.u64 	%rd15, %rd5;
	selp.u16 	%rs5, 1, 0, %p9;
	add.s64 	%rd16, %rd15, %rd1;
	st.global.u8 	[%rd16], %rs5;
	ret;

}
	// .globl	_Z12insert_imagemPbS_mm
.visible .entry _Z12insert_imagemPbS_mm(
	.param .u64 _Z12insert_imagemPbS_mm_param_0,
	.param .u64 .ptr .align 1 _Z12insert_imagemPbS_mm_param_1,
	.param .u64 .ptr .align 1 _Z12insert_imagemPbS_mm_param_2,
	.param .u64 _Z12insert_imagemPbS_mm_param_3,
	.param .u64 _Z12insert_imagemPbS_mm_param_4
)
{
	.reg .b16 	%rs<2>;
	.reg .b32 	%r<11>;
	.reg .b64 	%rd<17>;

	ld.param.u64 	%rd1, [_Z12insert_imagemPbS_mm_param_0];
	ld.param.u64 	%rd2, [_Z12insert_imagemPbS_mm_param_1];
	ld.param.u64 	%rd3, [_Z12insert_imagemPbS_mm_param_2];
	ld.param.u64 	%rd4, [_Z12insert_imagemPbS_mm_param_3];
	ld.param.u64 	%rd5, [_Z12insert_imagemPbS_mm_param_4];
	cvta.to.global.u64 	%rd6, %rd2;
	cvta.to.global.u64 	%rd7, %rd3;
	mov.u32 	%r1, %ntid.x;
	mov.u32 	%r2, %nctaid.x;
	mul.lo.s32 	%r3, %r1, %r2;
	mov.u32 	%r4, %ctaid.x;
	mov.u32 	%r5, %tid.x;
	mad.lo.s32 	%r6, %r4, %r1, %r5;
	cvt.u64.u32 	%rd8, %r6;
	mov.u32 	%r7, %ctaid.y;
	mov.u32 	%r8, %ntid.y;
	mov.u32 	%r9, %tid.y;
	mad.lo.s32 	%r10, %r7, %r8, %r9;
	cvt.u64.u32 	%rd9, %r10;
	mul.wide.u32 	%rd10, %r6, %r3;
	add.s64 	%rd11, %rd10, %rd9;
	add.s64 	%rd12, %rd4, %rd8;
	add.s64 	%rd13, %rd5, %rd9;
	mad.lo.s64 	%rd14, %rd12, %rd1, %rd13;
	add.s64 	%rd15, %rd7, %rd11;
	ld.global.u8 	%rs1, [%rd15];
	add.s64 	%rd16, %rd6, %rd14;
	st.global.u8 	[%rd16], %rs1;
	ret;

}


// ===== COMPILED SASS (sm_100) =====

	.target	sm_100

	.elftype	@"ET_EXEC"


//--------------------- .note.nv.tkinfo           --------------------------
	.section	.note.nv.tkinfo,"",@"SHT_NOTE"
	.sectionflags	@"SHF_NOTE_NV_TKINFO"
	.tkinfo
        /*0018*/ 	.word	0x00000002
        /*0030*/ 	.string	""
        /*0030*/ 	.string	"ptxas"
        /*0030*/ 	.string	"Cuda compilation tools, release 13.0, V13.0.88"
        /*0030*/ 	.string	"Build cuda_13.0.r13.0/compiler.36424714_0"
        /*0030*/ 	.string	"-arch sm_100 -m 64 "



//--------------------- .note.nv.cuinfo           --------------------------
	.section	.note.nv.cuinfo,"",@"SHT_NOTE"
	.sectionflags	@"SHF_NOTE_NV_CUINFO"
        /*0018*/ 	.short	0x0002
        /*001a*/ 	.short	0x0064
        /*001c*/ 	.short	0x0082
	.zero		2


//--------------------- .nv.info                  --------------------------
	.section	.nv.info,"",@"SHT_CUDA_INFO"
	.align	4


	//----- nvinfo : EIATTR_REGCOUNT
	.align		4
        /*0000*/ 	.byte	0x04, 0x2f
        /*0002*/ 	.short	(.L_1 - .L_0)
	.align		4
.L_0:
        /*0004*/ 	.word	index@(_Z11white_imagePb)
        /*0008*/ 	.word	0x00000008


	//----- nvinfo : EIATTR_FRAME_SIZE
	.align		4
.L_1:
        /*000c*/ 	.byte	0x04, 0x11
        /*000e*/ 	.short	(.L_3 - .L_2)
	.align		4
.L_2:
        /*0010*/ 	.word	index@(_Z11white_imagePb)
        /*0014*/ 	.word	0x00000000


	//----- nvinfo : EIATTR_REGCOUNT
	.align		4
.L_3:
        /*0018*/ 	.byte	0x04, 0x2f
        /*001a*/ 	.short	(.L_5 - .L_4)
	.align		4
.L_4:
        /*001c*/ 	.word	index@(_Z11black_imagePb)
        /*0020*/ 	.word	0x00000008


	//----- nvinfo : EIATTR_FRAME_SIZE
	.align		4
.L_5:
        /*0024*/ 	.byte	0x04, 0x11
        /*0026*/ 	.short	(.L_7 - .L_6)
	.align		4
.L_6:
        /*0028*/ 	.word	index@(_Z11black_imagePb)
        /*002c*/ 	.word	0x00000000


	//----- nvinfo : EIATTR_REGCOUNT
	.align		4
.L_7:
        /*0030*/ 	.byte	0x04, 0x2f
        /*0032*/ 	.short	(.L_9 - .L_8)
	.align		4
.L_8:
        /*0034*/ 	.word	index@(_Z12shrink_imagemPbS_)
        /*0038*/ 	.word	0x0000000c


	//----- nvinfo : EIATTR_FRAME_SIZE
	.align		4
.L_9:
        /*003c*/ 	.byte	0x04, 0x11
        /*003e*/ 	.short	(.L_11 - .L_10)
	.align		4
.L_10:
        /*0040*/ 	.word	index@(_Z12shrink_imagemPbS_)
        /*0044*/ 	.word	0x00000000


	//----- nvinfo : EIATTR_REGCOUNT
	.align		4
.L_11:
        /*0048*/ 	.byte	0x04, 0x2f
        /*004a*/ 	.short	(.L_13 - .L_12)
	.align		4
.L_12:
        /*004c*/ 	.word	index@(_Z12insert_imagemPbS_mm)
        /*0050*/ 	.word	0x0000000a


	//----- nvinfo : EIATTR_FRAME_SIZE
	.align		4
.L_13:
        /*0054*/ 	.byte	0x04, 0x11
        /*0056*/ 	.short	(.L_15 - .L_14)
	.align		4
.L_14:
        /*0058*/ 	.word	index@(_Z12insert_imagemPbS_mm)
        /*005c*/ 	.word	0x00000000


	//----- nvinfo : EIATTR_MIN_STACK_SIZE
	.align		4
.L_15:
        /*0060*/ 	.byte	0x04, 0x12
        /*0062*/ 	.short	(.L_17 - .L_16)
	.align		4
.L_16:
        /*0064*/ 	.word	index@(_Z12insert_imagemPbS_mm)
        /*0068*/ 	.word	0x00000000


	//----- nvinfo : EIATTR_MIN_STACK_SIZE
	.align		4
.L_17:
        /*006c*/ 	.byte	0x04, 0x12
        /*006e*/ 	.short	(.L_19 - .L_18)
	.align		4
.L_18:
        /*0070*/ 	.word	index@(_Z12shrink_imagemPbS_)
        /*0074*/ 	.word	0x00000000


	//----- nvinfo : EIATTR_MIN_STACK_SIZE
	.align		4
.L_19:
        /*0078*/ 	.byte	0x04, 0x12
        /*007a*/ 	.short	(.L_21 - .L_20)
	.align		4
.L_20:
        /*007c*/ 	.word	index@(_Z11black_imagePb)
        /*0080*/ 	.word	0x00000000


	//----- nvinfo : EIATTR_MIN_STACK_SIZE
	.align		4
.L_21:
        /*0084*/ 	.byte	0x04, 0x12
        /*0086*/ 	.short	(.L_23 - .L_22)
	.align		4
.L_22:
        /*0088*/ 	.word	index@(_Z11white_imagePb)
        /*008c*/ 	.word	0x00000000
.L_23:


//--------------------- .nv.compat                --------------------------
	.section	.nv.compat,"",@"SHT_CUDA_COMPAT_INFO"
	.align	4
        /*0000*/ 	.byte	0x02, 0x09, 0x00, 0x00, 0x02, 0x02, 0x01, 0x00, 0x02, 0x05, 0x05, 0x00, 0x03, 0x07, 0x01, 0x01
        /*0010*/ 	.byte	0x02, 0x03, 0x00, 0x00, 0x02, 0x06, 0x01, 0x00, 0x04, 0x0b, 0x08, 0x00, 0x09, 0x00, 0x00, 0x00
        /*0020*/ 	.byte	0x00, 0x00, 0x00, 0x00


//--------------------- .nv.info._Z12insert_imagemPbS_mm --------------------------
	.section	.nv.info._Z12insert_imagemPbS_mm,"",@"SHT_CUDA_INFO"
	.sectionflags	@""
	.align	4


	//----- nvinfo : EIATTR_CUDA_API_VERSION
	.align		4
        /*0000*/ 	.byte	0x04, 0x37
        /*0002*/ 	.short	(.L_25 - .L_24)
.L_24:
        /*0004*/ 	.word	0x00000082


	//----- nvinfo : EIATTR_KPARAM_INFO
	.align		4
.L_25:
        /*0008*/ 	.byte	0x04, 0x17
        /*000a*/ 	.short	(.L_27 - .L_26)
.L_26:
        /*000c*/ 	.word	0x00000000
        /*0010*/ 	.short	0x0004
        /*0012*/ 	.short	0x0020
        /*0014*/ 	.byte	0x00, 0xf0, 0x21, 0x00


	//----- nvinfo : EIATTR_KPARAM_INFO
	.align		4
.L_27:
        /*0018*/ 	.byte	0x04, 0x17
        /*001a*/ 	.short	(.L_29 - .L_28)
.L_28:
        /*001c*/ 	.word	0x00000000
        /*0020*/ 	.short	0x0003
        /*0022*/ 	.short	0x0018
        /*0024*/ 	.byte	0x00, 0xf0, 0x21, 0x00


	//----- nvinfo : EIATTR_KPARAM_INFO
	.align		4
.L_29:
        /*0028*/ 	.byte	0x04, 0x17
        /*002a*/ 	.short	(.L_31 - .L_30)
.L_30:
        /*002c*/ 	.word	0x00000000
        /*0030*/ 	.short	0x0002
        /*0032*/ 	.short	0x0010
        /*0034*/ 	.byte	0x00, 0xf5, 0x21, 0x00


	//----- nvinfo : EIATTR_KPARAM_INFO
	.align		4
.L_31:
        /*0038*/ 	.byte	0x04, 0x17
        /*003a*/ 	.short	(.L_33 - .L_32)
.L_32:
        /*003c*/ 	.word	0x00000000
        /*0040*/ 	.short	0x0001
        /*0042*/ 	.short	0x0008
        /*0044*/ 	.byte	0x00, 0xf5, 0x21, 0x00


	//----- nvinfo : EIATTR_KPARAM_INFO
	.align		4
.L_33:
        /*0048*/ 	.byte	0x04, 0x17
        /*004a*/ 	.short	(.L_35 - .L_34)
.L_34:
        /*004c*/ 	.word	0x00000000
        /*0050*/ 	.short	0x0000
        /*0052*/ 	.short	0x0000
        /*0054*/ 	.byte	0x00, 0xf0, 0x21, 0x00


	//----- nvinfo : EIATTR_SPARSE_MMA_MASK
	.align		4
.L_35:
        /*0058*/ 	.byte	0x03, 0x50
        /*005a*/ 	.short	0x0000


	//----- nvinfo : EIATTR_MAXREG_COUNT
	.align		4
        /*005c*/ 	.byte	0x03, 0x1b
        /*005e*/ 	.short	0x00ff


	//----- nvinfo : EIATTR_MERCURY_ISA_VERSION
	.align		4
        /*0060*/ 	.byte	0x03, 0x5f
        /*0062*/ 	.short	0x0101


	//----- nvinfo : EIATTR_VRC_CTA_INIT_COUNT
	.align		4
        /*0064*/ 	.byte	0x02, 0x4a
	.zero		1
	.zero		1


	//----- nvinfo : EIATTR_EXIT_INSTR_OFFSETS
	.align		4
        /*0068*/ 	.byte	0x04, 0x1c
        /*006a*/ 	.short	(.L_37 - .L_36)


	//   ....[0]....
.L_36:
        /*006c*/ 	.word	0x000001e0


	//----- nvinfo : EIATTR_CBANK_PARAM_SIZE
	.align		4
.L_37:
        /*0070*/ 	.byte	0x03, 0x19
        /*0072*/ 	.short	0x0028


	//----- nvinfo : EIATTR_PARAM_CBANK
	.align		4
        /*0074*/ 	.byte	0x04, 0x0a
        /*0076*/ 	.short	(.L_39 - .L_38)
	.align		4
.L_38:
        /*0078*/ 	.word	index@(.nv.constant0._Z12insert_imagemPbS_mm)
        /*007c*/ 	.short	0x0380
        /*007e*/ 	.short	0x0028


	//----- nvinfo : EIATTR_SW_WAR
	.align		4
.L_39:
        /*0080*/ 	.byte	0x04, 0x36
        /*0082*/ 	.short	(.L_41 - .L_40)
.L_40:
        /*0084*/ 	.word	0x00000008
.L_41:


//--------------------- .nv.info._Z12shrink_imagemPbS_ --------------------------
	.section	.nv.info._Z12shrink_imagemPbS_,"",@"SHT_CUDA_INFO"
	.sectionflags	@""
	.align	4


	//----- nvinfo : EIATTR_CUDA_API_VERSION
	.align		4
        /*0000*/ 	.byte	0x04, 0x37
        /*0002*/ 	.short	(.L_43 - .L_42)
.L_42:
        /*0004*/ 	.word	0x00000082


	//----- nvinfo : EIATTR_KPARAM_INFO
	.align		4
.L_43:
        /*0008*/ 	.byte	0x04, 0x17
        /*000a*/ 	.short	(.L_45 - .L_44)
.L_44:
        /*000c*/ 	.word	0x00000000
        /*0010*/ 	.short	0x0002
        /*0012*/ 	.short	0x0010
        /*0014*/ 	.byte	0x00, 0xf5, 0x21, 0x00


	//----- nvinfo : EIATTR_KPARAM_INFO
	.align		4
.L_45:
        /*0018*/ 	.byte	0x04, 0x17
        /*001a*/ 	.short	(.L_47 - .L_46)
.L_46:
        /*001c*/ 	.word	0x00000000
        /*0020*/ 	.short	0x0001
        /*0022*/ 	.short	0x0008
        /*0024*/ 	.byte	0x00, 0xf5, 0x21, 0x00


	//----- nvinfo : EIATTR_KPARAM_INFO
	.align		4
.L_47:
        /*0028*/ 	.byte	0x04, 0x17
        /*002a*/ 	.short	(.L_49 - .L_48)
.L_48:
        /*002c*/ 	.word	0x00000000
        /*0030*/ 	.short	0x0000
        /*0032*/ 	.short	0x0000
        /*0034*/ 	.byte	0x00, 0xf0, 0x21, 0x00


	//----- nvinfo : EIATTR_SPARSE_MMA_MASK
	.align		4
.L_49:
        /*0038*/ 	.byte	0x03, 0x50
        /*003a*/ 	.short	0x0000


	//----- nvinfo : EIATTR_MAXREG_COUNT
	.align		4
        /*003c*/ 	.byte	0x03, 0x1b
        /*003e*/ 	.short	0x00ff


	//----- nvinfo : EIATTR_MERCURY_ISA_VERSION
	.align		4
        /*0040*/ 	.byte	0x03, 0x5f
        /*0042*/ 	.short	0x0101


	//----- nvinfo : EIATTR_VRC_CTA_INIT_COUNT
	.align		4
        /*0044*/ 	.byte	0x02, 0x4a
	.zero		1
	.zero		1


	//----- nvinfo : EIATTR_EXIT_INSTR_OFFSETS
	.align		4
        /*0048*/ 	.byte	0x04, 0x1c
        /*004a*/ 	.short	(.L_51 - .L_50)


	//   ....[0]....
.L_50:
        /*004c*/ 	.word	0x000002b0


	//----- nvinfo : EIATTR_CRS_STACK_SIZE
	.align		4
.L_51:
        /*0050*/ 	.byte	0x04, 0x1e
        /*0052*/ 	.short	(.L_53 - .L_52)
.L_52:
        /*0054*/ 	.word	0x00000000


	//----- nvinfo : EIATTR_CBANK_PARAM_SIZE
	.align		4
.L_53:
        /*0058*/ 	.byte	0x03, 0x19
        /*005a*/ 	.short	0x0018


	//----- nvinfo : EIATTR_PARAM_CBANK
	.align		4
        /*005c*/ 	.byte	0x04, 0x0a
        /*005e*/ 	.short	(.L_55 - .L_54)
	.align		4
.L_54:
        /*0060*/ 	.word	index@(.nv.constant0._Z12shrink_imagemPbS_)
        /*0064*/ 	.short	0x0380
        /*0066*/ 	.short	0x0018


	//----- nvinfo : EIATTR_SW_WAR
	.align		4
.L_55:
        /*0068*/ 	.byte	0x04, 0x36
        /*006a*/ 	.short	(.L_57 - .L_56)
.L_56:
        /*006c*/ 	.word	0x00000008
.L_57:


//--------------------- .nv.info._Z11black_imagePb --------------------------
	.section	.nv.info._Z11black_imagePb,"",@"SHT_CUDA_INFO"
	.sectionflags	@""
	.align	4


	//----- nvinfo : EIATTR_CUDA_API_VERSION
	.align		4
        /*0000*/ 	.byte	0x04, 0x37
        /*0002*/ 	.short	(.L_59 - .L_58)
.L_58:
        /*0004*/ 	.word	0x00000082


	//----- nvinfo : EIATTR_KPARAM_INFO
	.align		4
.L_59:
        /*0008*/ 	.byte	0x04, 0x17
        /*000a*/ 	.short	(.L_61 - .L_60)
.L_60:
        /*000c*/ 	.word	0x00000000
        /*0010*/ 	.short	0x0000
        /*0012*/ 	.short	0x0000
        /*0014*/ 	.byte	0x00, 0xf5, 0x21, 0x00


	//----- nvinfo : EIATTR_SPARSE_MMA_MASK
	.align		4
.L_61:
        /*0018*/ 	.byte	0x03, 0x50
        /*001a*/ 	.short	0x0000


	//----- nvinfo : EIATTR_MAXREG_COUNT
	.align		4
        /*001c*/ 	.byte	0x03, 0x1b
        /*001e*/ 	.short	0x00ff


	//----- nvinfo : EIATTR_MERCURY_ISA_VERSION
	.align		4
        /*0020*/ 	.byte	0x03, 0x5f
        /*0022*/ 	.short	0x0101


	//----- nvinfo : EIATTR_VRC_CTA_INIT_COUNT
	.align		4
        /*0024*/ 	.byte	0x02, 0x4a
	.zero		1
	.zero		1


	//----- nvinfo : EIATTR_EXIT_INSTR_OFFSETS
	.align		4
        /*0028*/ 	.byte	0x04, 0x1c
        /*002a*/ 	.short	(.L_63 - .L_62)


	//   ....[0]....
.L_62:
        /*002c*/ 	.word	0x00000130


	//----- nvinfo : EIATTR_CBANK_PARAM_SIZE
	.align		4
.L_63:
        /*0030*/ 	.byte	0x03, 0x19
        /*0032*/ 	.short	0x0008


	//----- nvinfo : EIATTR_PARAM_CBANK
	.align		4
        /*0034*/ 	.byte	0x04, 0x0a
        /*0036*/ 	.short	(.L_65 - .L_64)
	.align		4
.L_64:
        /*0038*/ 	.word	index@(.nv.constant0._Z11black_imagePb)
        /*003c*/ 	.short	0x0380
        /*003e*/ 	.short	0x0008


	//----- nvinfo : EIATTR_SW_WAR
	.align		4
.L_65:
        /*0040*/ 	.byte	0x04, 0x36
        /*0042*/ 	.short	(.L_67 - .L_66)
.L_66:
        /*0044*/ 	.word	0x00000008
.L_67:


//--------------------- .nv.info._Z11white_imagePb --------------------------
	.section	.nv.info._Z11white_imagePb,"",@"SHT_CUDA_INFO"
	.sectionflags	@""
	.align	4


	//----- nvinfo : EIATTR_CUDA_API_VERSION
	.align		4
        /*0000*/ 	.byte	0x04, 0x37
        /*0002*/ 	.short	(.L_69 - .L_68)
.L_68:
        /*0004*/ 	.word	0x00000082


	//----- nvinfo : EIATTR_KPARAM_INFO
	.align		4
.L_69:
        /*0008*/ 	.byte	0x04, 0x17
        /*000a*/ 	.short	(.L_71 - .L_70)
.L_70:
        /*000c*/ 	.word	0x00000000
        /*0010*/ 	.short	0x0000
        /*0012*/ 	.short	0x0000
        /*0014*/ 	.byte	0x00, 0xf5, 0x21, 0x00


	//----- nvinfo : EIATTR_SPARSE_MMA_MASK
	.align		4
.L_71:
        /*0018*/ 	.byte	0x03, 0x50
        /*001a*/ 	.short	0x0000


	//----- nvinfo : EIATTR_MAXREG_COUNT
	.align		4
        /*001c*/ 	.byte	0x03, 0x1b
        /*001e*/ 	.short	0x00ff


	//----- nvinfo : EIATTR_MERCURY_ISA_VERSION
	.align		4
        /*0020*/ 	.byte	0x03, 0x5f
        /*0022*/ 	.short	0x0101


	//----- nvinfo : EIATTR_VRC_CTA_INIT_COUNT
	.align		4
        /*0024*/ 	.byte	0x02, 0x4a
	.zero		1
	.zero		1


	//----- nvinfo : EIATTR_EXIT_INSTR_OFFSETS
	.align		4
        /*0028*/ 	.byte	0x04, 0x1c
        /*002a*/ 	.short	(.L_73 - .L_72)


	//   ....[0]....
.L_72:
        /*002c*/ 	.word	0x00000120


	//----- nvinfo : EIATTR_CBANK_PARAM_SIZE
	.align		4
.L_73:
        /*0030*/ 	.byte	0x03, 0x19
        /*0032*/ 	.short	0x0008


	//----- nvinfo : EIATTR_PARAM_CBANK
	.align		4
        /*0034*/ 	.byte	0x04, 0x0a
        /*0036*/ 	.short	(.L_75 - .L_74)
	.align		4
.L_74:
        /*0038*/ 	.word	index@(.nv.constant0._Z11white_imagePb)
        /*003c*/ 	.short	0x0380
        /*003e*/ 	.short	0x0008


	//----- nvinfo : EIATTR_SW_WAR
	.align		4
.L_75:
        /*0040*/ 	.byte	0x04, 0x36
        /*0042*/ 	.short	(.L_77 - .L_76)
.L_76:
        /*0044*/ 	.word	0x00000008
.L_77:


//--------------------- .nv.callgraph             --------------------------
	.section	.nv.callgraph,"",@"SHT_CUDA_CALLGRAPH"
	.align	4
	.sectionentsize	8
	.align		4
        /*0000*/ 	.word	0x00000000
	.align		4
        /*0004*/ 	.word	0xffffffff
	.align		4
        /*0008*/ 	.word	0x00000000
	.align		4
        /*000c*/ 	.word	0xfffffffe
	.align		4
        /*0010*/ 	.word	0x00000000
	.align		4
        /*0014*/ 	.word	0xfffffffd
	.align		4
        /*0018*/ 	.word	0x00000000
	.align		4
        /*001c*/ 	.word	0xfffffffc


//--------------------- .text._Z12insert_imagemPbS_mm --------------------------
	.section	.text._Z12insert_imagemPbS_mm,"ax",@progbits
	.align	128
        .global         _Z12insert_imagemPbS_mm
        .type           _Z12insert_imagemPbS_mm,@function
        .size           _Z12insert_imagemPbS_mm,(.L_x_6 - _Z12insert_imagemPbS_mm)
        .other          _Z12insert_imagemPbS_mm,@"STO_CUDA_ENTRY STV_DEFAULT"
_Z12insert_imagemPbS_mm:
.text._Z12insert_imagemPbS_mm:
[----:B------:R-:W-:Y:S01]  /*0000*/  LDC R1, c[0x0][0x37c] ;  /* 0x0000df00ff017b82 */ /* 0x000fe20000000800 */
[----:B------:R-:W0:Y:S01]  /*0010*/  S2R R3, SR_TID.Y ;  /* 0x0000000000037919 */ /* 0x000e220000002200 */
[----:B------:R-:W1:Y:S06]  /*0020*/  LDCU UR5, c[0x0][0x360] ;  /* 0x00006c00ff0577ac */ /* 0x000e6c0008000800 */
[----:B------:R-:W0:Y:S01]  /*0030*/  S2UR UR6, SR_CTAID.Y ;  /* 0x00000000000679c3 */ /* 0x000e220000002600 */
[----:B------:R-:W2:Y:S01]  /*0040*/  S2R R7, SR_CTAID.X ;  /* 0x0000000000077919 */ /* 0x000ea20000002500 */
[----:B------:R-:W1:Y:S01]  /*0050*/  LDCU UR4, c[0x0][0x370] ;  /* 0x00006e00ff0477ac */ /* 0x000e620008000800 */
[----:B------:R-:W2:Y:S01]  /*0060*/  S2R R0, SR_TID.X ;  /* 0x0000000000007919 */ /* 0x000ea20000002100 */
[----:B------:R-:W3:Y:S04]  /*0070*/  LDCU.128 UR12, c[0x0][0x390] ;  /* 0x00007200ff0c77ac */ /* 0x000ee80008000c00 */
[----:B------:R-:W0:Y:S01]  /*0080*/  LDC R2, c[0x0][0x364] ;  /* 0x0000d900ff027b82 */ /* 0x000e220000000800 */
[----:B------:R-:W4:Y:S01]  /*0090*/  LDCU.128 UR8, c[0x0][0x380] ;  /* 0x00007000ff0877ac */ /* 0x000f220008000c00 */
[----:B-1----:R-:W-:Y:S01]  /*00a0*/  UIMAD UR4, UR5, UR4, URZ ;  /* 0x00000004050472a4 */ /* 0x002fe2000f8e02ff */
[----:B0-----:R-:W-:-:S02]  /*00b0*/  IMAD R2, R2, UR6, R3 ;  /* 0x0000000602027c24 */ /* 0x001fc4000f8e0203 */
[----:B------:R-:W-:Y:S01]  /*00c0*/  HFMA2 R3, -RZ, RZ, 0, 0 ;  /* 0x00000000ff037431 */ /* 0x000fe200000001ff */
[----:B------:R-:W0:Y:S01]  /*00d0*/  LDCU.64 UR6, c[0x0][0x358] ;  /* 0x00006b00ff0677ac */ /* 0x000e220008000a00 */
[----:B--2---:R-:W-:-:S04]  /*00e0*/  IMAD R7, R7, UR5, R0 ;  /* 0x0000000507077c24 */ /* 0x004fc8000f8e0200 */
[----:B------:R-:W-:Y:S02]  /*00f0*/  IMAD.WIDE.U32 R4, R7, UR4, R2 ;  /* 0x0000000407047c25 */ /* 0x000fe4000f8e0002 */
[----:B------:R-:W1:Y:S01]  /*0100*/  LDCU.64 UR4, c[0x0][0x3a0] ;  /* 0x00007400ff0477ac */ /* 0x000e620008000a00 */
[----:B---3--:R-:W-:-:S04]  /*0110*/  IADD3 R4, P0, PT, R4, UR12, RZ ;  /* 0x0000000c04047c10 */ /* 0x008fc8000ff1e0ff */
[----:B------:R-:W-:-:S06]  /*0120*/  IADD3.X R5, PT, PT, R5, UR13, RZ, P0, !PT ;  /* 0x0000000d05057c10 */ /* 0x000fcc00087fe4ff */
[----:B0-----:R-:W2:Y:S01]  /*0130*/  LDG.E.U8 R5, desc[UR6][R4.64] ;  /* 0x0000000604057981 */ /* 0x001ea2000c1e1100 */
[----:B------:R-:W-:Y:S02]  /*0140*/  IADD3 R7, P0, PT, R7, UR14, RZ ;  /* 0x0000000e07077c10 */ /* 0x000fe4000ff1e0ff */
[----:B-1----:R-:W-:Y:S02]  /*0150*/  IADD3 R2, P1, PT, R2, UR4, RZ ;  /* 0x0000000402027c10 */ /* 0x002fe4000ff3e0ff */
[----:B------:R-:W-:Y:S02]  /*0160*/  IADD3.X R0, PT, PT, RZ, UR15, RZ, P0, !PT ;  /* 0x0000000fff007c10 */ /* 0x000fe400087fe4ff */
[----:B------:R-:W-:-:S03]  /*0170*/  IADD3.X R3, PT, PT, RZ, UR5, RZ, P1, !PT ;  /* 0x00000005ff037c10 */ /* 0x000fc60008ffe4ff */
[----:B----4-:R-:W-:Y:S02]  /*0180*/  IMAD R0, R0, UR8, RZ ;  /* 0x0000000800007c24 */ /* 0x010fe4000f8e02ff */
[----:B------:R-:W-:-:S04]  /*0190*/  IMAD.WIDE.U32 R2, R7, UR8, R2 ;  /* 0x0000000807027c25 */ /* 0x000fc8000f8e0002 */
[----:B------:R-:W-:Y:S01]  /*01a0*/  IMAD R7, R7, UR9, R0 ;  /* 0x0000000907077c24 */ /* 0x000fe2000f8e0200 */
[----:B------:R-:W-:-:S04]  /*01b0*/  IADD3 R2, P0, PT, R2, UR10, RZ ;  /* 0x0000000a02027c10 */ /* 0x000fc8000ff1e0ff */
[----:B------:R-:W-:-:S05]  /*01c0*/  IADD3.X R3, PT, PT, R3, UR11, R7, P0, !PT ;  /* 0x0000000b03037c10 */ /* 0x000fca00087fe407 */
[----:B--2---:R-:W-:Y:S01]  /*01d0*/  STG.E.U8 desc[UR6][R2.64], R5 ;  /* 0x0000000502007986 */ /* 0x004fe2000c101106 */
[----:B------:R-:W-:Y:S05]  /*01e0*/  EXIT ;  /* 0x000000000000794d */ /* 0x000fea0003800000 */
.L_x_0:
[----:B------:R-:W-:-:S00]  /*01f0*/  BRA `(.L_x_0) ;  /* 0xfffffffc00fc7947 */ /* 0x000fc0000383ffff */
[----:B------:R-:W-:-:S00]  /*0200*/  NOP ;  /* 0x0000000000007918 */ /* 0x000fc00000000000 */
[----:B------:R-:W-:-:S00]  /*0210*/  NOP ;  /* 0x0000000000007918 */ /* 0x000fc00000000000 */
[----:B------:R-:W-:-:S00]  /*0220*/  NOP ;  /* 0x0000000000007918 */ /* 0x000fc00000000000 */
[----:B------:R-:W-:-:S00]  /*0230*/  NOP ;  /* 0x0000000000007918 */ /* 0x000fc00000000000 */
[----:B------:R-:W-:-:S00]  /*0240*/  NOP ;  /* 0x0000000000007918 */ /* 0x000fc00000000000 */
[----:B------:R-:W-:-:S00]  /*0250*/  NOP ;  /* 0x0000000000007918 */ /* 0x000fc00000000000 */
[----:B------:R-:W-:-:S00]  /*0260*/  NOP ;  /* 0x0000000000007918 */ /* 0x000fc00000000000 */
[----:B------:R-:W-:-:S00]  /*0270*/  NOP ;  /* 0x0000000000007918 */ /* 0x000fc00000000000 */
.L_x_6:


//--------------------- .text._Z12shrink_imagemPbS_ --------------------------
	.section	.text._Z12shrink_imagemPbS_,"ax",@progbits
	.align	128
        .global         _Z12shrink_imagemPbS_
        .type           _Z12shrink_imagemPbS_,@function
        .size           _Z12shrink_imagemPbS_,(.L_x_7 - _Z12shrink_imagemPbS_)
        .other          _Z12shrink_imagemPbS_,@"STO_CUDA_ENTRY STV_DEFAULT"
_Z12shrink_imagemPbS_:
.text._Z12shrink_imagemPbS_:
[----:B------:R-:W-:Y:S01]  /*0000*/  LDC R1, c[0x0][0x37c] ;  /* 0x0000df00ff017b82 */ /* 0x000fe20000000800 */
[----:B------:R-:W0:Y:S01]  /*0010*/  S2R R7, SR_CTAID.X ;  /* 0x0000000000077919 */ /* 0x000e220000002500 */
[----:B------:R-:W0:Y:S06]  /*0020*/  LDCU UR4, c[0x0][0x360] ;  /* 0x00006c00ff0477ac */ /* 0x000e2c0008000800 */
[----:B------:R-:W1:Y:S01]  /*0030*/  S2UR UR6, SR_CTAID.Y ;  /* 0x00000000000679c3 */ /* 0x000e620000002600 */
[----:B------:R-:W0:Y:S01]  /*0040*/  S2R R0, SR_TID.X ;  /* 0x0000000000007919 */ /* 0x000e220000002100 */
[----:B------:R-:W2:Y:S01]  /*0050*/  LDCU.128 UR8, c[0x0][0x380] ;  /* 0x00007000ff0877ac */ /* 0x000ea20008000c00 */
[----:B------:R-:W1:Y:S01]  /*0060*/  S2R R9, SR_TID.Y ;  /* 0x0000000000097919 */ /* 0x000e620000002200 */
[----:B------:R-:W3:Y:S04]  /*0070*/  LDCU UR5, c[0x0][0x370] ;  /* 0x00006e00ff0577ac */ /* 0x000ee80008000800 */
[----:B------:R-:W1:Y:S01]  /*0080*/  LDC R6, c[0x0][0x364] ;  /* 0x0000d900ff067b82 */ /* 0x000e620000000800 */
[----:B0-----:R-:W-:-:S04]  /*0090*/  IMAD R7, R7, UR4, R0 ;  /* 0x0000000407077c24 */ /* 0x001fc8000f8e0200 */
[----:B--2---:R-:W-:-:S04]  /*00a0*/  IMAD.WIDE.U32 R2, R7, UR8, RZ ;  /* 0x0000000807027c25 */ /* 0x004fc8000f8e00ff */
[----:B------:R-:W-:Y:S02]  /*00b0*/  IMAD R3, R7, UR9, R3 ;  /* 0x0000000907037c24 */ /* 0x000fe4000f8e0203 */
[----:B------:R-:W-:-:S03]  /*00c0*/  IMAD.SHL.U32 R4, R2, 0x2, RZ ;  /* 0x0000000202047824 */ /* 0x000fc600078e00ff */
[----:B------:R-:W-:Y:S01]  /*00d0*/  SHF.L.U64.HI R5, R2, 0x1, R3 ;  /* 0x0000000102057819 */ /* 0x000fe20000010203 */
[----:B-1----:R-:W-:Y:S01]  /*00e0*/  IMAD R2, R6, UR6, R9 ;  /* 0x0000000606027c24 */ /* 0x002fe2000f8e0209 */
[----:B------:R-:W0:Y:S03]  /*00f0*/  LDCU.64 UR6, c[0x0][0x358] ;  /* 0x00006b00ff0677ac */ /* 0x000e260008000a00 */
[----:B------:R-:W-:-:S03]  /*0100*/  IMAD.WIDE.U32 R4, R2, 0x2, R4 ;  /* 0x0000000202047825 */ /* 0x000fc600078e0004 */
[----:B------:R-:W-:-:S04]  /*0110*/  IADD3 R4, P0, PT, R4, UR10, RZ ;  /* 0x0000000a04047c10 */ /* 0x000fc8000ff1e0ff */
[----:B------:R-:W-:-:S05]  /*0120*/  IADD3.X R5, PT, PT, R5, UR11, RZ, P0, !PT ;  /* 0x0000000b05057c10 */ /* 0x000fca00087fe4ff */
[----:B0-----:R-:W2:Y:S01]  /*0130*/  LDG.E.U8 R0, desc[UR6][R4.64] ;  /* 0x0000000604007981 */ /* 0x001ea2000c1e1100 */
[----:B---3--:R-:W-:Y:S01]  /*0140*/  UIMAD UR4, UR4, UR5, URZ ;  /* 0x00000005040472a4 */ /* 0x008fe2000f8e02ff */
[----:B------:R-:W-:Y:S01]  /*0150*/  IMAD.MOV.U32 R3, RZ, RZ, RZ ;  /* 0x000000ffff037224 */ /* 0x000fe200078e00ff */
[----:B------:R-:W-:Y:S01]  /*0160*/  BSSY.RECONVERGENT B0, `(.L_x_1) ;  /* 0x000000f000007945 */ /* 0x000fe20003800200 */
[----:B------:R-:W-:-:S03]  /*0170*/  PLOP3.LUT P0, PT, PT, PT, PT, 0x80, 0x8 ;  /* 0x000000000008781c */ /* 0x000fc60003f0f070 */
[----:B------:R-:W-:Y:S01]  /*0180*/  IMAD.WIDE.U32 R2, R7, UR4, R2 ;  /* 0x0000000407027c25 */ /* 0x000fe2000f8e0002 */
[----:B--2---:R-:W-:-:S13]  /*0190*/  ISETP.NE.AND P1, PT, R0, RZ, PT ;  /* 0x000000ff0000720c */ /* 0x004fda0003f25270 */
[----:B------:R-:W-:Y:S05]  /*01a0*/  @P1 BRA `(.L_x_2) ;  /* 0x0000000000281947 */ /* 0x000fea0003800000 */
[----:B------:R-:W2:Y:S02]  /*01b0*/  LDG.E.U8 R0, desc[UR6][R4.64+0x1] ;  /* 0x0000010604007981 */ /* 0x000ea4000c1e1100 */
[----:B--2---:R-:W-:-:S13]  /*01c0*/  ISETP.NE.AND P1, PT, R0, RZ, PT ;  /* 0x000000ff0000720c */ /* 0x004fda0003f25270 */
[----:B------:R-:W-:Y:S05]  /*01d0*/  @P1 BRA `(.L_x_2) ;  /* 0x00000000001c1947 */ /* 0x000fea0003800000 */
[----:B------:R-:W-:-:S04]  /*01e0*/  IADD3 R4, P1, PT, R4, UR8, RZ ;  /* 0x0000000804047c10 */ /* 0x000fc8000ff3e0ff */
[----:B------:R-:W-:-:S05]  /*01f0*/  IADD3.X R5, PT, PT, R5, UR9, RZ, P1, !PT ;  /* 0x0000000905057c10 */ /* 0x000fca0008ffe4ff */
[----:B------:R-:W2:Y:S02]  /*0200*/  LDG.E.U8 R0, desc[UR6][R4.64] ;  /* 0x0000000604007981 */ /* 0x000ea4000c1e1100 */
[----:B--2---:R-:W-:-:S13]  /*0210*/  ISETP.NE.AND P1, PT, R0, RZ, PT ;  /* 0x000000ff0000720c */ /* 0x004fda0003f25270 */
[----:B------:R-:W-:Y:S05]  /*0220*/  @P1 BRA `(.L_x_2) ;  /* 0x0000000000081947 */ /* 0x000fea0003800000 */
[----:B------:R-:W2:Y:S02]  /*0230*/  LDG.E.U8 R4, desc[UR6][R4.64+0x1] ;  /* 0x0000010604047981 */ /* 0x000ea4000c1e1100 */
[----:B--2---:R-:W-:-:S13]  /*0240*/  ISETP.NE.AND P0, PT, R4, RZ, PT ;  /* 0x000000ff0400720c */ /* 0x004fda0003f05270 */
.L_x_2:
[----:B------:R-:W-:Y:S05]  /*0250*/  BSYNC.RECONVERGENT B0 ;  /* 0x0000000000007941 */ /* 0x000fea0003800200 */
.L_x_1:
[----:B------:R-:W0:Y:S01]  /*0260*/  LDCU.64 UR4, c[0x0][0x390] ;  /* 0x00007200ff0477ac */ /* 0x000e220008000a00 */
[----:B------:R-:W-:Y:S02]  /*0270*/  SEL R5, RZ, 0x1, !P0 ;  /* 0x00000001ff057807 */ /* 0x000fe40004000000 */
[----:B0-----:R-:W-:-:S04]  /*0280*/  IADD3 R2, P1, PT, R2, UR4, RZ ;  /* 0x0000000402027c10 */ /* 0x001fc8000ff3e0ff */
[----:B------:R-:W-:-:S05]  /*0290*/  IADD3.X R3, PT, PT, R3, UR5, RZ, P1, !PT ;  /* 0x0000000503037c10 */ /* 0x000fca0008ffe4ff */
[----:B------:R-:W-:Y:S01]  /*02a0*/  STG.E.U8 desc[UR6][R2.64], R5 ;  /* 0x0000000502007986 */ /* 0x000fe2000c101106 */
[----:B------:R-:W-:Y:S05]  /*02b0*/  EXIT ;  /* 0x000000000000794d */ /* 0x000fea0003800000 */
.L_x_3:
        /* <DEDUP_REMOVED lines=12> */
.L_x_7:


//--------------------- .text._Z11black_imagePb   --------------------------
	.section	.text._Z11black_imagePb,"ax",@progbits
	.align	128
        .global         _Z11black_imagePb
        .type           _Z11black_imagePb,@function
        .size           _Z11black_imagePb,(.L_x_8 - _Z11black_imagePb)
        .other          _Z11black_imagePb,@"STO_CUDA_ENTRY STV_DEFAULT"
_Z11black_imagePb:
.text._Z11black_imagePb:
[----:B------:R-:W-:Y:S01]  /*0000*/  LDC R1, c[0x0][0x37c] ;  /* 0x0000df00ff017b82 */ /* 0x000fe20000000800 */
[----:B------:R-:W0:Y:S01]  /*0010*/  S2R R3, SR_TID.Y ;  /* 0x0000000000037919 */ /* 0x000e220000002200 */
[----:B------:R-:W1:Y:S06]  /*0020*/  LDCU UR5, c[0x0][0x360] ;  /* 0x00006c00ff0577ac */ /* 0x000e6c0008000800 */
[----:B------:R-:W0:Y:S01]  /*0030*/  S2UR UR6, SR_CTAID.Y ;  /* 0x00000000000679c3 */ /* 0x000e220000002600 */
[----:B------:R-:W2:Y:S01]  /*0040*/  S2R R5, SR_CTAID.X ;  /* 0x0000000000057919 */ /* 0x000ea20000002500 */
[----:B------:R-:W1:Y:S01]  /*0050*/  LDCU UR4, c[0x0][0x370] ;  /* 0x00006e00ff0477ac */ /* 0x000e620008000800 */
[----:B------:R-:W2:Y:S01]  /*0060*/  S2R R0, SR_TID.X ;  /* 0x0000000000007919 */ /* 0x000ea20000002100 */
[----:B------:R-:W3:Y:S04]  /*0070*/  LDCU.64 UR8, c[0x0][0x380] ;  /* 0x00007000ff0877ac */ /* 0x000ee80008000a00 */
[----:B------:R-:W0:Y:S01]  /*0080*/  LDC R2, c[0x0][0x364] ;  /* 0x0000d900ff027b82 */ /* 0x000e220000000800 */
[----:B-1----:R-:W-:Y:S01]  /*0090*/  UIMAD UR4, UR5, UR4, URZ ;  /* 0x00000004050472a4 */ /* 0x002fe2000f8e02ff */
[----:B0-----:R-:W-:-:S02]  /*00a0*/  IMAD R2, R2, UR6, R3 ;  /* 0x0000000602027c24 */ /* 0x001fc4000f8e0203 */
[----:B------:R-:W-:Y:S01]  /*00b0*/  HFMA2 R3, -RZ, RZ, 0, 0 ;  /* 0x00000000ff037431 */ /* 0x000fe200000001ff */
[----:B------:R-:W0:Y:S01]  /*00c0*/  LDCU.64 UR6, c[0x0][0x358] ;  /* 0x00006b00ff0677ac */ /* 0x000e220008000a00 */
[----:B--2---:R-:W-:Y:S01]  /*00d0*/  IMAD R5, R5, UR5, R0 ;  /* 0x0000000505057c24 */ /* 0x004fe2000f8e0200 */
[----:B------:R-:W-:-:S03]  /*00e0*/  MOV R0, 0x1 ;  /* 0x0000000100007802 */ /* 0x000fc60000000f00 */
[----:B------:R-:W-:-:S03]  /*00f0*/  IMAD.WIDE.U32 R2, R5, UR4, R2 ;  /* 0x0000000405027c25 */ /* 0x000fc6000f8e0002 */
[----:B---3--:R-:W-:-:S04]  /*0100*/  IADD3 R2, P0, PT, R2, UR8, RZ ;  /* 0x0000000802027c10 */ /* 0x008fc8000ff1e0ff */
[----:B------:R-:W-:-:S05]  /*0110*/  IADD3.X R3, PT, PT, R3, UR9, RZ, P0, !PT ;  /* 0x0000000903037c10 */ /* 0x000fca00087fe4ff */
[----:B0-----:R-:W-:Y:S01]  /*0120*/  STG.E.U8 desc[UR6][R2.64], R0 ;  /* 0x0000000002007986 */ /* 0x001fe2000c101106 */
[----:B------:R-:W-:Y:S05]  /*0130*/  EXIT ;  /* 0x000000000000794d */ /* 0x000fea0003800000 */
.L_x_4:
        /* <DEDUP_REMOVED lines=12> */
.L_x_8:


//--------------------- .text._Z11white_imagePb   --------------------------
	.section	.text._Z11white_imagePb,"ax",@progbits
	.align	128
        .global         _Z11white_imagePb
        .type           _Z11white_imagePb,@function
        .size           _Z11white_imagePb,(.L_x_9 - _Z11white_imagePb)
        .other          _Z11white_imagePb,@"STO_CUDA_ENTRY STV_DEFAULT"
_Z11white_imagePb:
.text._Z11white_imagePb:
        /* <DEDUP_REMOVED lines=13> */
[----:B--2---:R-:W-:-:S04]  /*00d0*/  IMAD R5, R5, UR5, R0 ;  /* 0x0000000505057c24 */ /* 0x004fc8000f8e0200 */
[----:B------:R-:W-:-:S03]  /*00e0*/  IMAD.WIDE.U32 R2, R5, UR4, R2 ;  /* 0x0000000405027c25 */ /* 0x000fc6000f8e0002 */
[----:B---3--:R-:W-:-:S04]  /*00f0*/  IADD3 R2, P0, PT, R2, UR8, RZ ;  /* 0x0000000802027c10 */ /* 0x008fc8000ff1e0ff */
[----:B------:R-:W-:-:S05]  /*0100*/  IADD3.X R3, PT, PT, R3, UR9, RZ, P0, !PT ;  /* 0x0000000903037c10 */ /* 0x000fca00087fe4ff */
[----:B0-----:R-:W-:Y:S01]  /*0110*/  STG.E.U8 desc[UR6][R2.64], RZ ;  /* 0x000000ff02007986 */ /* 0x001fe2000c101106 */
[----:B------:R-:W-:Y:S05]  /*0120*/  EXIT ;  /* 0x000000000000794d */ /* 0x000fea0003800000 */
.L_x_5:
        /* <DEDUP_REMOVED lines=13> */
.L_x_9:


//--------------------- .nv.shared.reserved.0     --------------------------
	.section	.nv.shared.reserved.0,"aw",@nobits
	.weak		__nv_reservedSMEM_offset_0_alias
	.size		__nv_reservedSMEM_offset_0_alias, 0, 64
	.other		__nv_reservedSMEM_offset_0_alias,@"STO_CUDA_RESERVED_SHARED STV_DEFAULT"
__nv_reservedSMEM_offset_0_alias:
	.zero		0
	.zero		64


//--------------------- .nv.constant0._Z12insert_imagemPbS_mm --------------------------
	.section	.nv.constant0._Z12insert_imagemPbS_mm,"a",@progbits
	.sectionflags	@""
	.align	4
.nv.constant0._Z12insert_imagemPbS_mm:
	.zero		936


//--------------------- .nv.constant0._Z12shrink_imagemPbS_ --------------------------
	.section	.nv.constant0._Z12shrink_imagemPbS_,"a",@progbits
	.sectionflags	@""
	.align	4
.nv.constant0._Z12shrink_imagemPbS_:
	.zero		920


//--------------------- .nv.constant0._Z11black_imagePb --------------------------
	.section	.nv.constant0._Z11black_imagePb,"a",@progbits
	.sectionflags	@""
	.align	4
.nv.constant0._Z11black_imagePb:
	.zero		904


//--------------------- .nv.constant0._Z11white_imagePb --------------------------
	.section	.nv.constant0._Z11white_imagePb,"a",@progbits
	.sectionflags	@""
	.align	4
.nv.constant0._Z11white_imagePb:
	.zero		904


//--------------------- SYMBOLS --------------------------

	.type		.nv.reservedSmem.offset0,@object
	.size		.nv.reservedSmem.offset0,0x4
